	.headerflags	@"EF_CUDA_TEXMODE_UNIFIED EF_CUDA_64BIT_ADDRESS EF_CUDA_ACCELERATORS EF_CUDA_SM90 EF_CUDA_VIRTUAL_SM(EF_CUDA_SM90)"
	.elftype	@"ET_EXEC"


//--------------------- .nv.info                  --------------------------
	.section	.nv.info,"",@"SHT_CUDA_INFO"
	.align	4


	//----- nvinfo : EIATTR_REGCOUNT
	.align		4
        /*0000*/ 	.byte	0x04, 0x2f
        /*0002*/ 	.short	(.L_1 - .L_0)
	.align		4
.L_0:
        /*0004*/ 	.word	index@(triton_poi_fused_avg_pool2d_0)
        /*0008*/ 	.word	0x0000001c


	//----- nvinfo : EIATTR_MIN_STACK_SIZE
	.align		4
.L_1:
        /*000c*/ 	.byte	0x04, 0x12
        /*000e*/ 	.short	(.L_3 - .L_2)
	.align		4
.L_2:
        /*0010*/ 	.word	index@(triton_poi_fused_avg_pool2d_0)
        /*0014*/ 	.word	0x00000000


	//----- nvinfo : EIATTR_FRAME_SIZE
	.align		4
.L_3:
        /*0018*/ 	.byte	0x04, 0x11
        /*001a*/ 	.short	(.L_5 - .L_4)
	.align		4
.L_4:
        /*001c*/ 	.word	index@(triton_poi_fused_avg_pool2d_0)
        /*0020*/ 	.word	0x00000000


	//----- nvinfo : EIATTR_MIN_STACK_SIZE
	.align		4
.L_5:
        /*0024*/ 	.byte	0x04, 0x12
        /*0026*/ 	.short	(.L_7 - .L_6)
	.align		4
.L_6:
        /*0028*/ 	.word	index@(triton_poi_fused_avg_pool2d_0)
        /*002c*/ 	.word	0x00000000
.L_7:


//--------------------- .nv.info.triton_poi_fused_avg_pool2d_0 --------------------------
	.section	.nv.info.triton_poi_fused_avg_pool2d_0,"",@"SHT_CUDA_INFO"
	.sectionflags	@""
	.align	4


	//----- nvinfo : EIATTR_CUDA_API_VERSION
	.align		4
        /*0000*/ 	.byte	0x04, 0x37
        /*0002*/ 	.short	(.L_9 - .L_8)
.L_8:
        /*0004*/ 	.word	0x0000007c


	//----- nvinfo : EIATTR_KPARAM_INFO
	.align		4
.L_9:
        /*0008*/ 	.byte	0x04, 0x17
        /*000a*/ 	.short	(.L_11 - .L_10)
.L_10:
        /*000c*/ 	.word	0x00000000
        /*0010*/ 	.short	0x0002
        /*0012*/ 	.short	0x0010
        /*0014*/ 	.byte	0x00, 0xf0, 0x11, 0x00


	//----- nvinfo : EIATTR_KPARAM_INFO
	.align		4
.L_11:
        /*0018*/ 	.byte	0x04, 0x17
        /*001a*/ 	.short	(.L_13 - .L_12)
.L_12:
        /*001c*/ 	.word	0x00000000
        /*0020*/ 	.short	0x0001
        /*0022*/ 	.short	0x0008
        /*0024*/ 	.byte	0x00, 0xf4, 0x21, 0x00


	//----- nvinfo : EIATTR_KPARAM_INFO
	.align		4
.L_13:
        /*0028*/ 	.byte	0x04, 0x17
        /*002a*/ 	.short	(.L_15 - .L_14)
.L_14:
        /*002c*/ 	.word	0x00000000
        /*0030*/ 	.short	0x0000
        /*0032*/ 	.short	0x0000
        /*0034*/ 	.byte	0x00, 0xf4, 0x21, 0x00


	//----- nvinfo : EIATTR_SPARSE_MMA_MASK
	.align		4
.L_15:
        /*0038*/ 	.byte	0x03, 0x50
        /*003a*/ 	.short	0x0000


	//----- nvinfo : EIATTR_MAXREG_COUNT
	.align		4
        /*003c*/ 	.byte	0x03, 0x1b
        /*003e*/ 	.short	0x00ff


	//----- nvinfo : EIATTR_EXIT_INSTR_OFFSETS
	.align		4
        /*0040*/ 	.byte	0x04, 0x1c
        /*0042*/ 	.short	(.L_17 - .L_16)


	//   ....[0]....
.L_16:
        /*0044*/ 	.word	0x00000650


	//----- nvinfo : EIATTR_REQNTID
	.align		4
.L_17:
        /*0048*/ 	.byte	0x04, 0x10
        /*004a*/ 	.short	(.L_19 - .L_18)
.L_18:
        /*004c*/ 	.word	0x00000080
        /*0050*/ 	.word	0x00000001
        /*0054*/ 	.word	0x00000001


	//----- nvinfo : EIATTR_CBANK_PARAM_SIZE
	.align		4
.L_19:
        /*0058*/ 	.byte	0x03, 0x19
        /*005a*/ 	.short	0x0014


	//----- nvinfo : EIATTR_PARAM_CBANK
	.align		4
        /*005c*/ 	.byte	0x04, 0x0a
        /*005e*/ 	.short	(.L_21 - .L_20)
	.align		4
.L_20:
        /*0060*/ 	.word	index@(.nv.constant0.triton_poi_fused_avg_pool2d_0)
        /*0064*/ 	.short	0x0210
        /*0066*/ 	.short	0x0014


	//----- nvinfo : EIATTR_SW_WAR
	.align		4
.L_21:
        /*0068*/ 	.byte	0x04, 0x36
        /*006a*/ 	.short	(.L_23 - .L_22)
.L_22:
        /*006c*/ 	.word	0x00000008
.L_23:


//--------------------- .nv.callgraph             --------------------------
	.section	.nv.callgraph,"",@"SHT_CUDA_CALLGRAPH"
	.align	4
	.sectionentsize	8
	.align		4
        /*0000*/ 	.word	0x00000000
	.align		4
        /*0004*/ 	.word	0xffffffff
	.align		4
        /*0008*/ 	.word	0x00000000
	.align		4
        /*000c*/ 	.word	0xfffffffe
	.align		4
        /*0010*/ 	.word	0x00000000
	.align		4
        /*0014*/ 	.word	0xfffffffd
	.align		4
        /*0018*/ 	.word	0x00000000
	.align		4
        /*001c*/ 	.word	0xfffffffc


//--------------------- .text.triton_poi_fused_avg_pool2d_0 --------------------------
	.section	.text.triton_poi_fused_avg_pool2d_0,"ax",@progbits
	.align	128
        .global         triton_poi_fused_avg_pool2d_0
        .type           triton_poi_fused_avg_pool2d_0,@function
        .size           triton_poi_fused_avg_pool2d_0,(.L_x_1 - triton_poi_fused_avg_pool2d_0)
        .other          triton_poi_fused_avg_pool2d_0,@"STO_CUDA_ENTRY STV_DEFAULT"
triton_poi_fused_avg_pool2d_0:
.text.triton_poi_fused_avg_pool2d_0:
[----:B------:R-:W-:Y:S01]  /*0000*/  LDC R1, c[0x0][0x28] ;  /* 0x00000a00ff017b82 */ /* 0x000fe20000000800 */
[----:B------:R-:W1:Y:S07]  /*0010*/  S2R R0, SR_TID.X ;  /* 0x0000000000007919 */ /* 0x000e6e0000002100 */
[----:B------:R-:W2:Y:S01]  /*0020*/  LDC.64 R4, c[0x0][0x210] ;  /* 0x00008400ff047b82 */ /* 0x000ea20000000a00 */
[----:B------:R-:W-:Y:S01]  /*0030*/  HFMA2.MMA R8, -RZ, RZ, 0, 0 ;  /* 0x00000000ff087435 */ /* 0x000fe200000001ff */
[----:B------:R-:W-:Y:S01]  /*0040*/  IMAD.MOV.U32 R11, RZ, RZ, RZ ;  /* 0x000000ffff0b7224 */ /* 0x000fe200078e00ff */
[----:B------:R-:W3:Y:S01]  /*0050*/  S2R R3, SR_CTAID.X ;  /* 0x0000000000037919 */ /* 0x000ee20000002500 */
[----:B------:R-:W-:Y:S01]  /*0060*/  ULDC.64 UR4, c[0x0][0x208] ;  /* 0x0000820000047ab9 */ /* 0x000fe20000000a00 */
[----:B-1----:R-:W-:-:S02]  /*0070*/  LOP3.LUT R0, R0, 0x7f, RZ, 0xc0, !PT ;  /* 0x0000007f00007812 */ /* 0x002fc400078ec0ff */
[----:B---3--:R-:W-:-:S03]  /*0080*/  SHF.R.S32.HI R2, RZ, 0x18, R3 ;  /* 0x00000018ff027819 */ /* 0x008fc60000011403 */
[----:B------:R-:W-:Y:S01]  /*0090*/  IMAD R0, R3, 0x80, R0 ;  /* 0x0000008003007824 */ /* 0x000fe200078e0200 */
[----:B------:R-:W-:-:S04]  /*00a0*/  SGXT R3, R2, 0x1 ;  /* 0x000000010203781a */ /* 0x000fc80000000200 */
[----:B------:R-:W-:-:S04]  /*00b0*/  LEA.HI R3, R3, R0, RZ, 0x5 ;  /* 0x0000000003037211 */ /* 0x000fc800078f28ff */
[----:B------:R-:W-:Y:S02]  /*00c0*/  SHF.R.S32.HI R7, RZ, 0x5, R3 ;  /* 0x00000005ff077819 */ /* 0x000fe40000011403 */
[----:B------:R-:W-:Y:S02]  /*00d0*/  LOP3.LUT R3, R3, 0xffffffe0, RZ, 0xc0, !PT ;  /* 0xffffffe003037812 */ /* 0x000fe400078ec0ff */
[----:B------:R-:W-:-:S03]  /*00e0*/  LEA.HI R2, R7, R7, RZ, 0x5 ;  /* 0x0000000707027211 */ /* 0x000fc600078f28ff */
[----:B------:R-:W-:Y:S01]  /*00f0*/  IMAD.IADD R12, R0, 0x1, -R3 ;  /* 0x00000001000c7824 */ /* 0x000fe200078e0a03 */
[----:B------:R-:W-:-:S03]  /*0100*/  LOP3.LUT R2, R2, 0xffffffe0, RZ, 0xc0, !PT ;  /* 0xffffffe002027812 */ /* 0x000fc600078ec0ff */
[C---:B------:R-:W-:Y:S01]  /*0110*/  IMAD.SHL.U32 R10, R12.reuse, 0x2, RZ ;  /* 0x000000020c0a7824 */ /* 0x040fe200078e00ff */
[----:B------:R-:W-:Y:S02]  /*0120*/  IADD3 R9, R7, -R2, RZ ;  /* 0x8000000207097210 */ /* 0x000fe40007ffe0ff */
[C---:B------:R-:W-:Y:S01]  /*0130*/  ISETP.GT.AND P1, PT, R12.reuse, RZ, PT ;  /* 0x000000ff0c00720c */ /* 0x040fe20003f24270 */
[----:B------:R-:W-:Y:S01]  /*0140*/  IMAD R7, R7, 0x80, R10 ;  /* 0x0000008007077824 */ /* 0x000fe200078e020a */
[C---:B------:R-:W-:Y:S02]  /*0150*/  ISETP.GT.AND P0, PT, R9.reuse, RZ, PT ;  /* 0x000000ff0900720c */ /* 0x040fe40003f04270 */
[----:B------:R-:W-:Y:S01]  /*0160*/  LOP3.LUT R2, R9, R12, RZ, 0xfc, !PT ;  /* 0x0000000c09027212 */ /* 0x000fe200078efcff */
[C---:B------:R-:W-:Y:S01]  /*0170*/  VIADD R17, R7.reuse, 0xffffffc0 ;  /* 0xffffffc007117836 */ /* 0x040fe20000000000 */
[C---:B------:R-:W-:Y:S01]  /*0180*/  ISETP.GT.AND P2, PT, R12.reuse, RZ, P0 ;  /* 0x000000ff0c00720c */ /* 0x040fe20000744270 */
[----:B------:R-:W-:Y:S01]  /*0190*/  VIADD R23, R7, 0xffffffc1 ;  /* 0xffffffc107177836 */ /* 0x000fe20000000000 */
[----:B------:R-:W-:Y:S01]  /*01a0*/  ISETP.GT.AND P0, PT, R12, -0x1, P0 ;  /* 0xffffffff0c00780c */ /* 0x000fe20000704270 */
[----:B--2---:R-:W-:Y:S01]  /*01b0*/  IMAD.WIDE R16, R17, 0x4, R4 ;  /* 0x0000000411107825 */ /* 0x004fe200078e0204 */
[----:B------:R-:W-:-:S02]  /*01c0*/  IADD3 R3, R7, -0x41, RZ ;  /* 0xffffffbf07037810 */ /* 0x000fc40007ffe0ff */
[----:B------:R-:W-:Y:S02]  /*01d0*/  ISETP.GT.AND P3, PT, R2, -0x1, PT ;  /* 0xffffffff0200780c */ /* 0x000fe40003f64270 */
[----:B------:R-:W-:Y:S01]  /*01e0*/  ISETP.GT.AND P1, PT, R9, -0x1, P1 ;  /* 0xffffffff0900780c */ /* 0x000fe20000f24270 */
[----:B------:R-:W-:Y:S01]  /*01f0*/  IMAD.WIDE R2, R3, 0x4, R4 ;  /* 0x0000000403027825 */ /* 0x000fe200078e0204 */
[----:B------:R-:W-:-:S03]  /*0200*/  IADD3 R25, R7, -0x1, RZ ;  /* 0xffffffff07197810 */ /* 0x000fc60007ffe0ff */
[----:B------:R-:W-:Y:S01]  /*0210*/  IMAD.MOV.U32 R13, RZ, RZ, RZ ;  /* 0x000000ffff0d7224 */ /* 0x000fe200078e00ff */
[----:B------:R1:W2:Y:S01]  /*0220*/  @P2 LDG.E.EL R11, desc[UR4][R2.64] ;  /* 0x00000004020b2981 */ /* 0x0002a2000c2e1900 */
[--C-:B------:R-:W-:Y:S01]  /*0230*/  IMAD.WIDE R22, R23, 0x4, R4.reuse ;  /* 0x0000000417167825 */ /* 0x100fe200078e0204 */
[----:B------:R-:W-:Y:S02]  /*0240*/  CS2R R14, SRZ ;  /* 0x00000000000e7805 */ /* 0x000fe4000001ff00 */
[----:B------:R3:W4:Y:S01]  /*0250*/  @P0 LDG.E.EL R8, desc[UR4][R16.64] ;  /* 0x0000000410080981 */ /* 0x000722000c2e1900 */
[----:B------:R-:W-:-:S03]  /*0260*/  IMAD.WIDE R24, R25, 0x4, R4 ;  /* 0x0000000419187825 */ /* 0x000fc600078e0204 */
[----:B------:R5:W4:Y:S01]  /*0270*/  @P0 LDG.E.EL R13, desc[UR4][R22.64] ;  /* 0x00000004160d0981 */ /* 0x000b22000c2e1900 */
[C-C-:B------:R-:W-:Y:S01]  /*0280*/  IMAD.WIDE R20, R7.reuse, 0x4, R4.reuse ;  /* 0x0000000407147825 */ /* 0x140fe200078e0204 */
[----:B------:R-:W-:Y:S02]  /*0290*/  MOV R18, RZ ;  /* 0x000000ff00127202 */ /* 0x000fe40000000f00 */
[----:B------:R-:W4:Y:S01]  /*02a0*/  @P1 LDG.E.EL R14, desc[UR4][R24.64] ;  /* 0x00000004180e1981 */ /* 0x000f22000c2e1900 */
[----:B-1----:R-:W-:Y:S01]  /*02b0*/  VIADD R3, R7, 0x3f ;  /* 0x0000003f07037836 */ /* 0x002fe20000000000 */
[----:B------:R-:W-:Y:S02]  /*02c0*/  IADD3 R19, R7, 0x40, RZ ;  /* 0x0000004007137810 */ /* 0x000fe40007ffe0ff */
[----:B------:R-:W4:Y:S01]  /*02d0*/  @P3 LDG.E.EL R15, desc[UR4][R20.64] ;  /* 0x00000004140f3981 */ /* 0x000f22000c2e1900 */
[----:B---3--:R-:W-:Y:S01]  /*02e0*/  CS2R R16, SRZ ;  /* 0x0000000000107805 */ /* 0x008fe2000001ff00 */
[----:B------:R-:W-:-:S02]  /*02f0*/  IMAD.WIDE R2, R3, 0x4, R4 ;  /* 0x0000000403027825 */ /* 0x000fc400078e0204 */
[----:B------:R1:W3:Y:S02]  /*0300*/  @P3 LDG.E.EL R18, desc[UR4][R20.64+0x4] ;  /* 0x0000040414123981 */ /* 0x0002e4000c2e1900 */
[----:B-----5:R-:W-:Y:S02]  /*0310*/  VIADD R23, R7, 0x41 ;  /* 0x0000004107177836 */ /* 0x020fe40000000000 */
[--C-:B------:R-:W-:Y:S01]  /*0320*/  IMAD.WIDE R6, R19, 0x4, R4.reuse ;  /* 0x0000000413067825 */ /* 0x100fe200078e0204 */
[----:B------:R-:W-:Y:S01]  /*0330*/  HFMA2.MMA R19, -RZ, RZ, 0, 0 ;  /* 0x00000000ff137435 */ /* 0x000fe200000001ff */
[----:B------:R5:W3:Y:S02]  /*0340*/  @P1 LDG.E.EL R16, desc[UR4][R2.64] ;  /* 0x0000000402101981 */ /* 0x000ae4000c2e1900 */
[----:B------:R-:W-:Y:S02]  /*0350*/  IMAD.WIDE R4, R23, 0x4, R4 ;  /* 0x0000000417047825 */ /* 0x000fe400078e0204 */
[----:B------:R-:W3:Y:S05]  /*0360*/  @P3 LDG.E.EL R17, desc[UR4][R6.64] ;  /* 0x0000000406113981 */ /* 0x000eea000c2e1900 */
[----:B------:R5:W3:Y:S01]  /*0370*/  @P3 LDG.E.EL R19, desc[UR4][R4.64] ;  /* 0x0000000404133981 */ /* 0x000ae2000c2e1900 */
[----:B-1----:R-:W-:Y:S01]  /*0380*/  IMAD.SHL.U32 R21, R9, 0x2, RZ ;  /* 0x0000000209157824 */ /* 0x002fe200078e00ff */
[----:B------:R-:W-:Y:S01]  /*0390*/  SHF.L.U32 R12, R12, 0x2, RZ ;  /* 0x000000020c0c7819 */ /* 0x000fe200000006ff */
[----:B-----5:R-:W1:Y:S03]  /*03a0*/  LDC.64 R2, c[0x0][0x218] ;  /* 0x00008600ff027b82 */ /* 0x020e660000000a00 */
[C---:B------:R-:W-:Y:S01]  /*03b0*/  IADD3 R20, -R10.reuse, 0x1, -R21 ;  /* 0x000000010a147810 */ /* 0x040fe20007ffe915 */
[----:B------:R-:W-:-:S02]  /*03c0*/  VIADD R10, R10, 0x2 ;  /* 0x000000020a0a7836 */ /* 0x000fc40000000000 */
[----:B0-----:R-:W-:-:S04]  /*03d0*/  IMAD.HI R4, R0, 0x2aaaaaab, RZ ;  /* 0x2aaaaaab00047827 */ /* 0x001fc800078e02ff */
[----:B------:R-:W-:Y:S01]  /*03e0*/  IMAD R9, R9, R12, R20 ;  /* 0x0000000c09097224 */ /* 0x000fe200078e0214 */
[----:B------:R-:W-:Y:S02]  /*03f0*/  IADD3 R12, -R21, RZ, RZ ;  /* 0x000000ff150c7210 */ /* 0x000fe40007ffe1ff */
[----:B------:R-:W-:Y:S01]  /*0400*/  IADD3 R21, R21, 0x2, RZ ;  /* 0x0000000215157810 */ /* 0x000fe20007ffe0ff */
[----:B------:R-:W-:Y:S01]  /*0410*/  IMAD.IADD R9, R10, 0x1, R9 ;  /* 0x000000010a097824 */ /* 0x000fe200078e0209 */
[----:B------:R-:W-:-:S03]  /*0420*/  SHF.R.U32.HI R5, RZ, 0x1f, R4 ;  /* 0x0000001fff057819 */ /* 0x000fc60000011604 */
[----:B------:R-:W-:Y:S01]  /*0430*/  IMAD R10, R10, R12, R9 ;  /* 0x0000000c0a0a7224 */ /* 0x000fe200078e0209 */
[----:B------:R-:W-:-:S03]  /*0440*/  LEA.HI.SX32 R5, R4, R5, 0x17 ;  /* 0x0000000504057211 */ /* 0x000fc600078fbaff */
[----:B------:R-:W-:Y:S02]  /*0450*/  IMAD.IADD R10, R21, 0x1, R10 ;  /* 0x00000001150a7824 */ /* 0x000fe400078e020a */
[----:B------:R-:W-:-:S03]  /*0460*/  IMAD R0, R5, -0xc00, R0 ;  /* 0xfffff40005007824 */ /* 0x000fc600078e0200 */
[----:B------:R-:W-:Y:S01]  /*0470*/  LEA R10, R21, R10, 0x1 ;  /* 0x0000000a150a7211 */ /* 0x000fe200078e08ff */
[----:B------:R-:W-:-:S03]  /*0480*/  IMAD R5, R5, 0x4c00, R0 ;  /* 0x00004c0005057824 */ /* 0x000fc600078e0200 */
[----:B------:R-:W-:Y:S01]  /*0490*/  I2FP.F32.S32 R10, R10 ;  /* 0x0000000a000a7245 */ /* 0x000fe20000201400 */
[----:B-1----:R-:W-:Y:S01]  /*04a0*/  IMAD.WIDE R2, R5, 0x4, R2 ;  /* 0x0000000405027825 */ /* 0x002fe200078e0202 */
[----:B--2---:R-:W-:Y:S02]  /*04b0*/  SEL R11, R11, RZ, P2 ;  /* 0x000000ff0b0b7207 */ /* 0x004fe40001000000 */
[----:B------:R-:W-:Y:S02]  /*04c0*/  FSETP.GEU.AND P2, PT, |R10|, 1.175494350822287508e-38, PT ;  /* 0x008000000a00780b */ /* 0x000fe40003f4e200 */
[----:B----4-:R-:W-:Y:S02]  /*04d0*/  SEL R8, R8, RZ, P0 ;  /* 0x000000ff08087207 */ /* 0x010fe40000000000 */
[----:B------:R-:W-:-:S03]  /*04e0*/  SEL R13, R13, RZ, P0 ;  /* 0x000000ff0d0d7207 */ /* 0x000fc60000000000 */
[----:B------:R-:W-:Y:S01]  /*04f0*/  FADD R8, R11, R8 ;  /* 0x000000080b087221 */ /* 0x000fe20000000000 */
[----:B------:R-:W-:Y:S02]  /*0500*/  FSETP.GT.AND P0, PT, |R10|, 8.50705917302346158658e+37, PT ;  /* 0x7e8000000a00780b */ /* 0x000fe40003f04200 */
[----:B------:R-:W-:Y:S01]  /*0510*/  SEL R14, R14, RZ, P1 ;  /* 0x000000ff0e0e7207 */ /* 0x000fe20000800000 */
[----:B------:R-:W-:Y:S01]  /*0520*/  FADD R13, R8, R13 ;  /* 0x0000000d080d7221 */ /* 0x000fe20000000000 */
[----:B------:R-:W-:-:S03]  /*0530*/  SEL R15, R15, RZ, P3 ;  /* 0x000000ff0f0f7207 */ /* 0x000fc60001800000 */
[----:B------:R-:W-:Y:S01]  /*0540*/  FADD R14, R13, R14 ;  /* 0x0000000e0d0e7221 */ /* 0x000fe20000000000 */
[----:B---3--:R-:W-:-:S03]  /*0550*/  SEL R18, R18, RZ, P3 ;  /* 0x000000ff12127207 */ /* 0x008fc60001800000 */
[----:B------:R-:W-:Y:S02]  /*0560*/  FADD R15, R14, R15 ;  /* 0x0000000f0e0f7221 */ /* 0x000fe40000000000 */
[----:B------:R-:W-:Y:S02]  /*0570*/  @P0 FMUL R10, R10, 0.25 ;  /* 0x3e8000000a0a0820 */ /* 0x000fe40000400000 */
[----:B------:R-:W-:Y:S01]  /*0580*/  FADD R15, R15, R18 ;  /* 0x000000120f0f7221 */ /* 0x000fe20000000000 */
[----:B------:R-:W-:Y:S01]  /*0590*/  SEL R16, R16, RZ, P1 ;  /* 0x000000ff10107207 */ /* 0x000fe20000800000 */
[----:B------:R-:W-:Y:S01]  /*05a0*/  @!P2 FMUL R10, R10, 16777216 ;  /* 0x4b8000000a0aa820 */ /* 0x000fe20000400000 */
[----:B------:R-:W-:-:S03]  /*05b0*/  SEL R17, R17, RZ, P3 ;  /* 0x000000ff11117207 */ /* 0x000fc60001800000 */
[----:B------:R-:W-:Y:S02]  /*05c0*/  FADD R16, R15, R16 ;  /* 0x000000100f107221 */ /* 0x000fe40000000000 */
[----:B------:R-:W0:Y:S01]  /*05d0*/  MUFU.RCP R10, R10 ;  /* 0x0000000a000a7308 */ /* 0x000e220000001000 */
[----:B------:R-:W-:Y:S01]  /*05e0*/  SEL R19, R19, RZ, P3 ;  /* 0x000000ff13137207 */ /* 0x000fe20001800000 */
[----:B------:R-:W-:-:S04]  /*05f0*/  FADD R16, R16, R17 ;  /* 0x0000001110107221 */ /* 0x000fc80000000000 */
[----:B------:R-:W-:-:S04]  /*0600*/  FADD R19, R16, R19 ;  /* 0x0000001310137221 */ /* 0x000fc80000000000 */
[----:B------:R-:W-:-:S04]  /*0610*/  @P0 FMUL R19, R19, 0.25 ;  /* 0x3e80000013130820 */ /* 0x000fc80000400000 */
[----:B------:R-:W-:-:S04]  /*0620*/  @!P2 FMUL R19, R19, 16777216 ;  /* 0x4b8000001313a820 */ /* 0x000fc80000400000 */
[----:B0-----:R-:W-:-:S05]  /*0630*/  FMUL R19, R10, R19 ;  /* 0x000000130a137220 */ /* 0x001fca0000400000 */
[----:B------:R-:W-:Y:S01]  /*0640*/  STG.E desc[UR4][R2.64], R19 ;  /* 0x0000001302007986 */ /* 0x000fe2000c101904 */
[----:B------:R-:W-:Y:S05]  /*0650*/  EXIT ;  /* 0x000000000000794d */ /* 0x000fea0003800000 */
.L_x_0:
[----:B------:R-:W-:-:S00]  /*0660*/  BRA `(.L_x_0) ;  /* 0xfffffffc00fc7947 */ /* 0x000fc0000383ffff */
[----:B------:R-:W-:-:S00]  /*0670*/  NOP ;  /* 0x0000000000007918 */ /* 0x000fc00000000000 */
        /* <DEDUP_REMOVED lines=8> */
.L_x_1:


//--------------------- .nv.constant0.triton_poi_fused_avg_pool2d_0 --------------------------
	.section	.nv.constant0.triton_poi_fused_avg_pool2d_0,"a",@progbits
	.sectionflags	@""
	.align	4
.nv.constant0.triton_poi_fused_avg_pool2d_0:
	.zero		548
